//
// Generated by NVIDIA NVVM Compiler
//
// Compiler Build ID: CL-36424714
// Cuda compilation tools, release 13.0, V13.0.88
// Based on NVVM 20.0.0
//

.version 9.0
.target sm_100
.address_size 64

	// .globl	_Z21cudaVecFloatAddKernelPfS_S_i

.visible .entry _Z21cudaVecFloatAddKernelPfS_S_i(
	.param .u64 .ptr .align 1 _Z21cudaVecFloatAddKernelPfS_S_i_param_0,
	.param .u64 .ptr .align 1 _Z21cudaVecFloatAddKernelPfS_S_i_param_1,
	.param .u64 .ptr .align 1 _Z21cudaVecFloatAddKernelPfS_S_i_param_2,
	.param .u32 _Z21cudaVecFloatAddKernelPfS_S_i_param_3
)
{
	.reg .pred 	%p<2>;
	.reg .b32 	%r<6>;
	.reg .b32 	%f<4>;
	.reg .b64 	%rd<11>;

	ld.param.u64 	%rd1, [_Z21cudaVecFloatAddKernelPfS_S_i_param_0];
	ld.param.u64 	%rd2, [_Z21cudaVecFloatAddKernelPfS_S_i_param_1];
	ld.param.u64 	%rd3, [_Z21cudaVecFloatAddKernelPfS_S_i_param_2];
	ld.param.u32 	%r2, [_Z21cudaVecFloatAddKernelPfS_S_i_param_3];
	mov.u32 	%r3, %tid.x;
	mov.u32 	%r4, %ntid.x;
	mov.u32 	%r5, %ctaid.x;
	mad.lo.s32 	%r1, %r4, %r5, %r3;
	setp.ge.s32 	%p1, %r1, %r2;
	@%p1 bra 	$L__BB0_2;
	cvta.to.global.u64 	%rd4, %rd1;
	cvta.to.global.u64 	%rd5, %rd2;
	cvta.to.global.u64 	%rd6, %rd3;
	mul.wide.s32 	%rd7, %r1, 4;
	add.s64 	%rd8, %rd4, %rd7;
	ld.global.f32 	%f1, [%rd8];
	add.s64 	%rd9, %rd5, %rd7;
	ld.global.f32 	%f2, [%rd9];
	add.f32 	%f3, %f1, %f2;
	add.s64 	%rd10, %rd6, %rd7;
	st.global.f32 	[%rd10], %f3;
$L__BB0_2:
	ret;

}


// ===== COMPILED SASS (sm_100) =====

	.target	sm_100

	.elftype	@"ET_EXEC"


//--------------------- .note.nv.tkinfo           --------------------------
	.section	.note.nv.tkinfo,"",@"SHT_NOTE"
	.sectionflags	@"SHF_NOTE_NV_TKINFO"
	.tkinfo
        /*0018*/ 	.word	0x00000002
        /*0030*/ 	.string	""
        /*0030*/ 	.string	"ptxas"
        /*0030*/ 	.string	"Cuda compilation tools, release 13.0, V13.0.88"
        /*0030*/ 	.string	"Build cuda_13.0.r13.0/compiler.36424714_0"
        /*0030*/ 	.string	"-arch sm_100 -m 64 "



//--------------------- .note.nv.cuinfo           --------------------------
	.section	.note.nv.cuinfo,"",@"SHT_NOTE"
	.sectionflags	@"SHF_NOTE_NV_CUINFO"
        /*0018*/ 	.short	0x0002
        /*001a*/ 	.short	0x0064
        /*001c*/ 	.short	0x0082
	.zero		2


//--------------------- .nv.info                  --------------------------
	.section	.nv.info,"",@"SHT_CUDA_INFO"
	.align	4


	//----- nvinfo : EIATTR_REGCOUNT
	.align		4
        /*0000*/ 	.byte	0x04, 0x2f
        /*0002*/ 	.short	(.L_1 - .L_0)
	.align		4
.L_0:
        /*0004*/ 	.word	index@(_Z21cudaVecFloatAddKernelPfS_S_i)
        /*0008*/ 	.word	0x0000000c


	//----- nvinfo : EIATTR_FRAME_SIZE
	.align		4
.L_1:
        /*000c*/ 	.byte	0x04, 0x11
        /*000e*/ 	.short	(.L_3 - .L_2)
	.align		4
.L_2:
        /*0010*/ 	.word	index@(_Z21cudaVecFloatAddKernelPfS_S_i)
        /*0014*/ 	.word	0x00000000


	//----- nvinfo : EIATTR_MIN_STACK_SIZE
	.align		4
.L_3:
        /*0018*/ 	.byte	0x04, 0x12
        /*001a*/ 	.short	(.L_5 - .L_4)
	.align		4
.L_4:
        /*001c*/ 	.word	index@(_Z21cudaVecFloatAddKernelPfS_S_i)
        /*0020*/ 	.word	0x00000000
.L_5:


//--------------------- .nv.compat                --------------------------
	.section	.nv.compat,"",@"SHT_CUDA_COMPAT_INFO"
	.align	4
        /*0000*/ 	.byte	0x02, 0x09, 0x00, 0x00, 0x02, 0x02, 0x01, 0x00, 0x02, 0x05, 0x05, 0x00, 0x03, 0x07, 0x01, 0x01
        /*0010*/ 	.byte	0x02, 0x03, 0x00, 0x00, 0x02, 0x06, 0x01, 0x00, 0x04, 0x0b, 0x08, 0x00, 0x09, 0x00, 0x00, 0x00
        /*0020*/ 	.byte	0x00, 0x00, 0x00, 0x00


//--------------------- .nv.info._Z21cudaVecFloatAddKernelPfS_S_i --------------------------
	.section	.nv.info._Z21cudaVecFloatAddKernelPfS_S_i,"",@"SHT_CUDA_INFO"
	.sectionflags	@""
	.align	4


	//----- nvinfo : EIATTR_CUDA_API_VERSION
	.align		4
        /*0000*/ 	.byte	0x04, 0x37
        /*0002*/ 	.short	(.L_7 - .L_6)
.L_6:
        /*0004*/ 	.word	0x00000082


	//----- nvinfo : EIATTR_KPARAM_INFO
	.align		4
.L_7:
        /*0008*/ 	.byte	0x04, 0x17
        /*000a*/ 	.short	(.L_9 - .L_8)
.L_8:
        /*000c*/ 	.word	0x00000000
        /*0010*/ 	.short	0x0003
        /*0012*/ 	.short	0x0018
        /*0014*/ 	.byte	0x00, 0xf0, 0x11, 0x00


	//----- nvinfo : EIATTR_KPARAM_INFO
	.align		4
.L_9:
        /*0018*/ 	.byte	0x04, 0x17
        /*001a*/ 	.short	(.L_11 - .L_10)
.L_10:
        /*001c*/ 	.word	0x00000000
        /*0020*/ 	.short	0x0002
        /*0022*/ 	.short	0x0010
        /*0024*/ 	.byte	0x00, 0xf5, 0x21, 0x00


	//----- nvinfo : EIATTR_KPARAM_INFO
	.align		4
.L_11:
        /*0028*/ 	.byte	0x04, 0x17
        /*002a*/ 	.short	(.L_13 - .L_12)
.L_12:
        /*002c*/ 	.word	0x00000000
        /*0030*/ 	.short	0x0001
        /*0032*/ 	.short	0x0008
        /*0034*/ 	.byte	0x00, 0xf5, 0x21, 0x00


	//----- nvinfo : EIATTR_KPARAM_INFO
	.align		4
.L_13:
        /*0038*/ 	.byte	0x04, 0x17
        /*003a*/ 	.short	(.L_15 - .L_14)
.L_14:
        /*003c*/ 	.word	0x00000000
        /*0040*/ 	.short	0x0000
        /*0042*/ 	.short	0x0000
        /*0044*/ 	.byte	0x00, 0xf5, 0x21, 0x00


	//----- nvinfo : EIATTR_SPARSE_MMA_MASK
	.align		4
.L_15:
        /*0048*/ 	.byte	0x03, 0x50
        /*004a*/ 	.short	0x0000


	//----- nvinfo : EIATTR_MAXREG_COUNT
	.align		4
        /*004c*/ 	.byte	0x03, 0x1b
        /*004e*/ 	.short	0x00ff


	//----- nvinfo : EIATTR_MERCURY_ISA_VERSION
	.align		4
        /*0050*/ 	.byte	0x03, 0x5f
        /*0052*/ 	.short	0x0101


	//----- nvinfo : EIATTR_VRC_CTA_INIT_COUNT
	.align		4
        /*0054*/ 	.byte	0x02, 0x4a
	.zero		1
	.zero		1


	//----- nvinfo : EIATTR_EXIT_INSTR_OFFSETS
	.align		4
        /*0058*/ 	.byte	0x04, 0x1c
        /*005a*/ 	.short	(.L_17 - .L_16)


	//   ....[0]....
.L_16:
        /*005c*/ 	.word	0x00000070


	//   ....[1]....
        /*0060*/ 	.word	0x00000130


	//----- nvinfo : EIATTR_CBANK_PARAM_SIZE
	.align		4
.L_17:
        /*0064*/ 	.byte	0x03, 0x19
        /*0066*/ 	.short	0x001c


	//----- nvinfo : EIATTR_PARAM_CBANK
	.align		4
        /*0068*/ 	.byte	0x04, 0x0a
        /*006a*/ 	.short	(.L_19 - .L_18)
	.align		4
.L_18:
        /*006c*/ 	.word	index@(.nv.constant0._Z21cudaVecFloatAddKernelPfS_S_i)
        /*0070*/ 	.short	0x0380
        /*0072*/ 	.short	0x001c


	//----- nvinfo : EIATTR_SW_WAR
	.align		4
.L_19:
        /*0074*/ 	.byte	0x04, 0x36
        /*0076*/ 	.short	(.L_21 - .L_20)
.L_20:
        /*0078*/ 	.word	0x00000008
.L_21:


//--------------------- .nv.callgraph             --------------------------
	.section	.nv.callgraph,"",@"SHT_CUDA_CALLGRAPH"
	.align	4
	.sectionentsize	8
	.align		4
        /*0000*/ 	.word	0x00000000
	.align		4
        /*0004*/ 	.word	0xffffffff
	.align		4
        /*0008*/ 	.word	0x00000000
	.align		4
        /*000c*/ 	.word	0xfffffffe
	.align		4
        /*0010*/ 	.word	0x00000000
	.align		4
        /*0014*/ 	.word	0xfffffffd
	.align		4
        /*0018*/ 	.word	0x00000000
	.align		4
        /*001c*/ 	.word	0xfffffffc


//--------------------- .text._Z21cudaVecFloatAddKernelPfS_S_i --------------------------
	.section	.text._Z21cudaVecFloatAddKernelPfS_S_i,"ax",@progbits
	.align	128
        .global         _Z21cudaVecFloatAddKernelPfS_S_i
        .type           _Z21cudaVecFloatAddKernelPfS_S_i,@function
        .size           _Z21cudaVecFloatAddKernelPfS_S_i,(.L_x_1 - _Z21cudaVecFloatAddKernelPfS_S_i)
        .other          _Z21cudaVecFloatAddKernelPfS_S_i,@"STO_CUDA_ENTRY STV_DEFAULT"
_Z21cudaVecFloatAddKernelPfS_S_i:
.text._Z21cudaVecFloatAddKernelPfS_S_i:
[----:B------:R-:W-:Y:S01]  /*0000*/  LDC R1, c[0x0][0x37c] ;  /* 0x0000df00ff017b82 */ /* 0x000fe20000000800 */
[----:B------:R-:W0:Y:S01]  /*0010*/  S2R R9, SR_TID.X ;  /* 0x0000000000097919 */ /* 0x000e220000002100 */
[----:B------:R-:W0:Y:S01]  /*0020*/  LDCU UR4, c[0x0][0x360] ;  /* 0x00006c00ff0477ac */ /* 0x000e220008000800 */
[----:B------:R-:W0:Y:S01]  /*0030*/  S2R R0, SR_CTAID.X ;  /* 0x0000000000007919 */ /* 0x000e220000002500 */
[----:B------:R-:W1:Y:S01]  /*0040*/  LDCU UR5, c[0x0][0x398] ;  /* 0x00007300ff0577ac */ /* 0x000e620008000800 */
[----:B0-----:R-:W-:-:S05]  /*0050*/  IMAD R9, R0, UR4, R9 ;  /* 0x0000000400097c24 */ /* 0x001fca000f8e0209 */
[----:B-1----:R-:W-:-:S13]  /*0060*/  ISETP.GE.AND P0, PT, R9, UR5, PT ;  /* 0x0000000509007c0c */ /* 0x002fda000bf06270 */
[----:B------:R-:W-:Y:S05]  /*0070*/  @P0 EXIT ;  /* 0x000000000000094d */ /* 0x000fea0003800000 */
[----:B------:R-:W0:Y:S01]  /*0080*/  LDC.64 R2, c[0x0][0x380] ;  /* 0x0000e000ff027b82 */ /* 0x000e220000000a00 */
[----:B------:R-:W1:Y:S07]  /*0090*/  LDCU.64 UR4, c[0x0][0x358] ;  /* 0x00006b00ff0477ac */ /* 0x000e6e0008000a00 */
[----:B------:R-:W2:Y:S08]  /*00a0*/  LDC.64 R4, c[0x0][0x388] ;  /* 0x0000e200ff047b82 */ /* 0x000eb00000000a00 */
[----:B------:R-:W3:Y:S01]  /*00b0*/  LDC.64 R6, c[0x0][0x390] ;  /* 0x0000e400ff067b82 */ /* 0x000ee20000000a00 */
[----:B0-----:R-:W-:-:S06]  /*00c0*/  IMAD.WIDE R2, R9, 0x4, R2 ;  /* 0x0000000409027825 */ /* 0x001fcc00078e0202 */
[----:B-1----:R-:W4:Y:S01]  /*00d0*/  LDG.E R2, desc[UR4][R2.64] ;  /* 0x0000000402027981 */ /* 0x002f22000c1e1900 */
[----:B--2---:R-:W-:-:S06]  /*00e0*/  IMAD.WIDE R4, R9, 0x4, R4 ;  /* 0x0000000409047825 */ /* 0x004fcc00078e0204 */
[----:B------:R-:W4:Y:S01]  /*00f0*/  LDG.E R5, desc[UR4][R4.64] ;  /* 0x0000000404057981 */ /* 0x000f22000c1e1900 */
[----:B---3--:R-:W-:-:S04]  /*0100*/  IMAD.WIDE R6, R9, 0x4, R6 ;  /* 0x0000000409067825 */ /* 0x008fc800078e0206 */
[----:B----4-:R-:W-:-:S05]  /*0110*/  FADD R9, R2, R5 ;  /* 0x0000000502097221 */ /* 0x010fca0000000000 */
[----:B------:R-:W-:Y:S01]  /*0120*/  STG.E desc[UR4][R6.64], R9 ;  /* 0x0000000906007986 */ /* 0x000fe2000c101904 */
[----:B------:R-:W-:Y:S05]  /*0130*/  EXIT ;  /* 0x000000000000794d */ /* 0x000fea0003800000 */
.L_x_0:
[----:B------:R-:W-:-:S00]  /*0140*/  BRA `(.L_x_0) ;  /* 0xfffffffc00fc7947 */ /* 0x000fc0000383ffff */
[----:B------:R-:W-:-:S00]  /*0150*/  NOP ;  /* 0x0000000000007918 */ /* 0x000fc00000000000 */
        /* <DEDUP_REMOVED lines=10> */
.L_x_1:


//--------------------- .nv.shared.reserved.0     --------------------------
	.section	.nv.shared.reserved.0,"aw",@nobits
	.weak		__nv_reservedSMEM_offset_0_alias
	.size		__nv_reservedSMEM_offset_0_alias, 0, 64
	.other		__nv_reservedSMEM_offset_0_alias,@"STO_CUDA_RESERVED_SHARED STV_DEFAULT"
__nv_reservedSMEM_offset_0_alias:
	.zero		0
	.zero		64


//--------------------- .nv.constant0._Z21cudaVecFloatAddKernelPfS_S_i --------------------------
	.section	.nv.constant0._Z21cudaVecFloatAddKernelPfS_S_i,"a",@progbits
	.sectionflags	@""
	.align	4
.nv.constant0._Z21cudaVecFloatAddKernelPfS_S_i:
	.zero		924


//--------------------- SYMBOLS --------------------------

	.type		.nv.reservedSmem.offset0,@object
	.size		.nv.reservedSmem.offset0,0x4
